//
// Generated by NVIDIA NVVM Compiler
//
// Compiler Build ID: CL-36424714
// Cuda compilation tools, release 13.0, V13.0.88
// Based on NVVM 20.0.0
//

.version 9.0
.target sm_100
.address_size 64

	// .globl	_Z6addOnePd

.visible .entry _Z6addOnePd(
	.param .u64 .ptr .align 1 _Z6addOnePd_param_0
)
{
	.reg .b32 	%r<5>;
	.reg .b64 	%rd<5>;
	.reg .b64 	%fd<3>;

	ld.param.u64 	%rd1, [_Z6addOnePd_param_0];
	cvta.to.global.u64 	%rd2, %rd1;
	mov.u32 	%r1, %ctaid.x;
	mov.u32 	%r2, %tid.x;
	mov.u32 	%r3, %ntid.x;
	mad.lo.s32 	%r4, %r1, %r3, %r2;
	mul.wide.s32 	%rd3, %r4, 8;
	add.s64 	%rd4, %rd2, %rd3;
	ld.global.f64 	%fd1, [%rd4];
	add.f64 	%fd2, %fd1, 0d3FF0000000000000;
	st.global.f64 	[%rd4], %fd2;
	ret;

}


// ===== COMPILED SASS (sm_100) =====

	.target	sm_100

	.elftype	@"ET_EXEC"


//--------------------- .note.nv.tkinfo           --------------------------
	.section	.note.nv.tkinfo,"",@"SHT_NOTE"
	.sectionflags	@"SHF_NOTE_NV_TKINFO"
	.tkinfo
        /*0018*/ 	.word	0x00000002
        /*0030*/ 	.string	""
        /*0030*/ 	.string	"ptxas"
        /*0030*/ 	.string	"Cuda compilation tools, release 13.0, V13.0.88"
        /*0030*/ 	.string	"Build cuda_13.0.r13.0/compiler.36424714_0"
        /*0030*/ 	.string	"-arch sm_100 -m 64 "



//--------------------- .note.nv.cuinfo           --------------------------
	.section	.note.nv.cuinfo,"",@"SHT_NOTE"
	.sectionflags	@"SHF_NOTE_NV_CUINFO"
        /*0018*/ 	.short	0x0002
        /*001a*/ 	.short	0x0064
        /*001c*/ 	.short	0x0082
	.zero		2


//--------------------- .nv.info                  --------------------------
	.section	.nv.info,"",@"SHT_CUDA_INFO"
	.align	4


	//----- nvinfo : EIATTR_REGCOUNT
	.align		4
        /*0000*/ 	.byte	0x04, 0x2f
        /*0002*/ 	.short	(.L_1 - .L_0)
	.align		4
.L_0:
        /*0004*/ 	.word	index@(_Z6addOnePd)
        /*0008*/ 	.word	0x00000008


	//----- nvinfo : EIATTR_FRAME_SIZE
	.align		4
.L_1:
        /*000c*/ 	.byte	0x04, 0x11
        /*000e*/ 	.short	(.L_3 - .L_2)
	.align		4
.L_2:
        /*0010*/ 	.word	index@(_Z6addOnePd)
        /*0014*/ 	.word	0x00000000


	//----- nvinfo : EIATTR_MIN_STACK_SIZE
	.align		4
.L_3:
        /*0018*/ 	.byte	0x04, 0x12
        /*001a*/ 	.short	(.L_5 - .L_4)
	.align		4
.L_4:
        /*001c*/ 	.word	index@(_Z6addOnePd)
        /*0020*/ 	.word	0x00000000
.L_5:


//--------------------- .nv.compat                --------------------------
	.section	.nv.compat,"",@"SHT_CUDA_COMPAT_INFO"
	.align	4
        /*0000*/ 	.byte	0x02, 0x09, 0x00, 0x00, 0x02, 0x02, 0x01, 0x00, 0x02, 0x05, 0x05, 0x00, 0x03, 0x07, 0x01, 0x01
        /*0010*/ 	.byte	0x02, 0x03, 0x00, 0x00, 0x02, 0x06, 0x01, 0x00, 0x04, 0x0b, 0x08, 0x00, 0x01, 0x00, 0x00, 0x00
        /*0020*/ 	.byte	0x00, 0x00, 0x00, 0x00


//--------------------- .nv.info._Z6addOnePd      --------------------------
	.section	.nv.info._Z6addOnePd,"",@"SHT_CUDA_INFO"
	.sectionflags	@""
	.align	4


	//----- nvinfo : EIATTR_CUDA_API_VERSION
	.align		4
        /*0000*/ 	.byte	0x04, 0x37
        /*0002*/ 	.short	(.L_7 - .L_6)
.L_6:
        /*0004*/ 	.word	0x00000082


	//----- nvinfo : EIATTR_KPARAM_INFO
	.align		4
.L_7:
        /*0008*/ 	.byte	0x04, 0x17
        /*000a*/ 	.short	(.L_9 - .L_8)
.L_8:
        /*000c*/ 	.word	0x00000000
        /*0010*/ 	.short	0x0000
        /*0012*/ 	.short	0x0000
        /*0014*/ 	.byte	0x00, 0xf5, 0x21, 0x00


	//----- nvinfo : EIATTR_SPARSE_MMA_MASK
	.align		4
.L_9:
        /*0018*/ 	.byte	0x03, 0x50
        /*001a*/ 	.short	0x0000


	//----- nvinfo : EIATTR_MAXREG_COUNT
	.align		4
        /*001c*/ 	.byte	0x03, 0x1b
        /*001e*/ 	.short	0x00ff


	//----- nvinfo : EIATTR_MERCURY_ISA_VERSION
	.align		4
        /*0020*/ 	.byte	0x03, 0x5f
        /*0022*/ 	.short	0x0101


	//----- nvinfo : EIATTR_VRC_CTA_INIT_COUNT
	.align		4
        /*0024*/ 	.byte	0x02, 0x4a
	.zero		1
	.zero		1


	//----- nvinfo : EIATTR_EXIT_INSTR_OFFSETS
	.align		4
        /*0028*/ 	.byte	0x04, 0x1c
        /*002a*/ 	.short	(.L_11 - .L_10)


	//   ....[0]....
.L_10:
        /*002c*/ 	.word	0x000000b0


	//----- nvinfo : EIATTR_CBANK_PARAM_SIZE
	.align		4
.L_11:
        /*0030*/ 	.byte	0x03, 0x19
        /*0032*/ 	.short	0x0008


	//----- nvinfo : EIATTR_PARAM_CBANK
	.align		4
        /*0034*/ 	.byte	0x04, 0x0a
        /*0036*/ 	.short	(.L_13 - .L_12)
	.align		4
.L_12:
        /*0038*/ 	.word	index@(.nv.constant0._Z6addOnePd)
        /*003c*/ 	.short	0x0380
        /*003e*/ 	.short	0x0008


	//----- nvinfo : EIATTR_SW_WAR
	.align		4
.L_13:
        /*0040*/ 	.byte	0x04, 0x36
        /*0042*/ 	.short	(.L_15 - .L_14)
.L_14:
        /*0044*/ 	.word	0x00000008
.L_15:


//--------------------- .nv.callgraph             --------------------------
	.section	.nv.callgraph,"",@"SHT_CUDA_CALLGRAPH"
	.align	4
	.sectionentsize	8
	.align		4
        /*0000*/ 	.word	0x00000000
	.align		4
        /*0004*/ 	.word	0xffffffff
	.align		4
        /*0008*/ 	.word	0x00000000
	.align		4
        /*000c*/ 	.word	0xfffffffe
	.align		4
        /*0010*/ 	.word	0x00000000
	.align		4
        /*0014*/ 	.word	0xfffffffd
	.align		4
        /*0018*/ 	.word	0x00000000
	.align		4
        /*001c*/ 	.word	0xfffffffc


//--------------------- .text._Z6addOnePd         --------------------------
	.section	.text._Z6addOnePd,"ax",@progbits
	.align	128
        .global         _Z6addOnePd
        .type           _Z6addOnePd,@function
        .size           _Z6addOnePd,(.L_x_1 - _Z6addOnePd)
        .other          _Z6addOnePd,@"STO_CUDA_ENTRY STV_DEFAULT"
_Z6addOnePd:
.text._Z6addOnePd:
[----:B------:R-:W-:Y:S01]  /*0000*/  LDC R1, c[0x0][0x37c] ;  /* 0x0000df00ff017b82 */ /* 0x000fe20000000800 */
[----:B------:R-:W0:Y:S07]  /*0010*/  S2R R5, SR_TID.X ;  /* 0x0000000000057919 */ /* 0x000e2e0000002100 */
[----:B------:R-:W0:Y:S01]  /*0020*/  S2UR UR6, SR_CTAID.X ;  /* 0x00000000000679c3 */ /* 0x000e220000002500 */
[----:B------:R-:W1:Y:S07]  /*0030*/  LDCU.64 UR4, c[0x0][0x358] ;  /* 0x00006b00ff0477ac */ /* 0x000e6e0008000a00 */
[----:B------:R-:W0:Y:S08]  /*0040*/  LDC R0, c[0x0][0x360] ;  /* 0x0000d800ff007b82 */ /* 0x000e300000000800 */
[----:B------:R-:W2:Y:S01]  /*0050*/  LDC.64 R2, c[0x0][0x380] ;  /* 0x0000e000ff027b82 */ /* 0x000ea20000000a00 */
[----:B0-----:R-:W-:-:S04]  /*0060*/  IMAD R5, R0, UR6, R5 ;  /* 0x0000000600057c24 */ /* 0x001fc8000f8e0205 */
[----:B--2---:R-:W-:-:S05]  /*0070*/  IMAD.WIDE R2, R5, 0x8, R2 ;  /* 0x0000000805027825 */ /* 0x004fca00078e0202 */
[----:B-1----:R-:W2:Y:S02]  /*0080*/  LDG.E.64 R4, desc[UR4][R2.64] ;  /* 0x0000000402047981 */ /* 0x002ea4000c1e1b00 */
[----:B--2---:R-:W-:-:S07]  /*0090*/  DADD R4, R4, 1 ;  /* 0x3ff0000004047429 */ /* 0x004fce0000000000 */
[----:B------:R-:W-:Y:S01]  /*00a0*/  STG.E.64 desc[UR4][R2.64], R4 ;  /* 0x0000000402007986 */ /* 0x000fe2000c101b04 */
[----:B------:R-:W-:Y:S05]  /*00b0*/  EXIT ;  /* 0x000000000000794d */ /* 0x000fea0003800000 */
.L_x_0:
[----:B------:R-:W-:-:S00]  /*00c0*/  BRA `(.L_x_0) ;  /* 0xfffffffc00fc7947 */ /* 0x000fc0000383ffff */
[----:B------:R-:W-:-:S00]  /*00d0*/  NOP ;  /* 0x0000000000007918 */ /* 0x000fc00000000000 */
        /* <DEDUP_REMOVED lines=10> */
.L_x_1:


//--------------------- .nv.shared.reserved.0     --------------------------
	.section	.nv.shared.reserved.0,"aw",@nobits
	.weak		__nv_reservedSMEM_offset_0_alias
	.size		__nv_reservedSMEM_offset_0_alias, 0, 64
	.other		__nv_reservedSMEM_offset_0_alias,@"STO_CUDA_RESERVED_SHARED STV_DEFAULT"
__nv_reservedSMEM_offset_0_alias:
	.zero		0
	.zero		64


//--------------------- .nv.constant0._Z6addOnePd --------------------------
	.section	.nv.constant0._Z6addOnePd,"a",@progbits
	.sectionflags	@""
	.align	4
.nv.constant0._Z6addOnePd:
	.zero		904


//--------------------- SYMBOLS --------------------------

	.type		.nv.reservedSmem.offset0,@object
	.size		.nv.reservedSmem.offset0,0x4
